//
// Generated by NVIDIA NVVM Compiler
//
// Compiler Build ID: CL-36424714
// Cuda compilation tools, release 13.0, V13.0.88
// Based on NVVM 20.0.0
//

.version 9.0
.target sm_100
.address_size 64

	// .globl	_Z4foo2v

.visible .entry _Z4foo2v()
{


	ret;

}


// ===== COMPILED SASS (sm_100) =====

	.target	sm_100

	.elftype	@"ET_EXEC"


//--------------------- .note.nv.tkinfo           --------------------------
	.section	.note.nv.tkinfo,"",@"SHT_NOTE"
	.sectionflags	@"SHF_NOTE_NV_TKINFO"
	.tkinfo
        /*0018*/ 	.word	0x00000002
        /*0030*/ 	.string	""
        /*0030*/ 	.string	"ptxas"
        /*0030*/ 	.string	"Cuda compilation tools, release 13.0, V13.0.88"
        /*0030*/ 	.string	"Build cuda_13.0.r13.0/compiler.36424714_0"
        /*0030*/ 	.string	"-arch sm_100 -m 64 "



//--------------------- .note.nv.cuinfo           --------------------------
	.section	.note.nv.cuinfo,"",@"SHT_NOTE"
	.sectionflags	@"SHF_NOTE_NV_CUINFO"
        /*0018*/ 	.short	0x0002
        /*001a*/ 	.short	0x0064
        /*001c*/ 	.short	0x0082
	.zero		2


//--------------------- .nv.info                  --------------------------
	.section	.nv.info,"",@"SHT_CUDA_INFO"
	.align	4


	//----- nvinfo : EIATTR_REGCOUNT
	.align		4
        /*0000*/ 	.byte	0x04, 0x2f
        /*0002*/ 	.short	(.L_1 - .L_0)
	.align		4
.L_0:
        /*0004*/ 	.word	index@(_Z4foo2v)
        /*0008*/ 	.word	0x00000004


	//----- nvinfo : EIATTR_FRAME_SIZE
	.align		4
.L_1:
        /*000c*/ 	.byte	0x04, 0x11
        /*000e*/ 	.short	(.L_3 - .L_2)
	.align		4
.L_2:
        /*0010*/ 	.word	index@(_Z4foo2v)
        /*0014*/ 	.word	0x00000000


	//----- nvinfo : EIATTR_MIN_STACK_SIZE
	.align		4
.L_3:
        /*0018*/ 	.byte	0x04, 0x12
        /*001a*/ 	.short	(.L_5 - .L_4)
	.align		4
.L_4:
        /*001c*/ 	.word	index@(_Z4foo2v)
        /*0020*/ 	.word	0x00000000
.L_5:


//--------------------- .nv.compat                --------------------------
	.section	.nv.compat,"",@"SHT_CUDA_COMPAT_INFO"
	.align	4
        /*0000*/ 	.byte	0x02, 0x09, 0x00, 0x00, 0x02, 0x02, 0x01, 0x00, 0x02, 0x05, 0x05, 0x00, 0x03, 0x07, 0x01, 0x01
        /*0010*/ 	.byte	0x02, 0x03, 0x00, 0x00, 0x02, 0x06, 0x01, 0x00, 0x04, 0x0b, 0x08, 0x00, 0x09, 0x00, 0x00, 0x00
        /*0020*/ 	.byte	0x00, 0x00, 0x00, 0x00


//--------------------- .nv.info._Z4foo2v         --------------------------
	.section	.nv.info._Z4foo2v,"",@"SHT_CUDA_INFO"
	.sectionflags	@""
	.align	4


	//----- nvinfo : EIATTR_CUDA_API_VERSION
	.align		4
        /*0000*/ 	.byte	0x04, 0x37
        /*0002*/ 	.short	(.L_7 - .L_6)
.L_6:
        /*0004*/ 	.word	0x00000082


	//----- nvinfo : EIATTR_SPARSE_MMA_MASK
	.align		4
.L_7:
        /*0008*/ 	.byte	0x03, 0x50
        /*000a*/ 	.short	0x0000


	//----- nvinfo : EIATTR_MAXREG_COUNT
	.align		4
        /*000c*/ 	.byte	0x03, 0x1b
        /*000e*/ 	.short	0x00ff


	//----- nvinfo : EIATTR_MERCURY_ISA_VERSION
	.align		4
        /*0010*/ 	.byte	0x03, 0x5f
        /*0012*/ 	.short	0x0101


	//----- nvinfo : EIATTR_VRC_CTA_INIT_COUNT
	.align		4
        /*0014*/ 	.byte	0x02, 0x4a
	.zero		1
	.zero		1


	//----- nvinfo : EIATTR_EXIT_INSTR_OFFSETS
	.align		4
        /*0018*/ 	.byte	0x04, 0x1c
        /*001a*/ 	.short	(.L_9 - .L_8)


	//   ....[0]....
.L_8:
        /*001c*/ 	.word	0x00000010


	//----- nvinfo : EIATTR_SW_WAR
	.align		4
.L_9:
        /*0020*/ 	.byte	0x04, 0x36
        /*0022*/ 	.short	(.L_11 - .L_10)
.L_10:
        /*0024*/ 	.word	0x00000008
.L_11:


//--------------------- .nv.callgraph             --------------------------
	.section	.nv.callgraph,"",@"SHT_CUDA_CALLGRAPH"
	.align	4
	.sectionentsize	8
	.align		4
        /*0000*/ 	.word	0x00000000
	.align		4
        /*0004*/ 	.word	0xffffffff
	.align		4
        /*0008*/ 	.word	0x00000000
	.align		4
        /*000c*/ 	.word	0xfffffffe
	.align		4
        /*0010*/ 	.word	0x00000000
	.align		4
        /*0014*/ 	.word	0xfffffffd
	.align		4
        /*0018*/ 	.word	0x00000000
	.align		4
        /*001c*/ 	.word	0xfffffffc


//--------------------- .text._Z4foo2v            --------------------------
	.section	.text._Z4foo2v,"ax",@progbits
	.align	128
        .global         _Z4foo2v
        .type           _Z4foo2v,@function
        .size           _Z4foo2v,(.L_x_1 - _Z4foo2v)
        .other          _Z4foo2v,@"STO_CUDA_ENTRY STV_DEFAULT"
_Z4foo2v:
.text._Z4foo2v:
[----:B------:R-:W-:Y:S01]  /*0000*/  LDC R1, c[0x0][0x37c] ;  /* 0x0000df00ff017b82 */ /* 0x000fe20000000800 */
[----:B------:R-:W-:Y:S05]  /*0010*/  EXIT ;  /* 0x000000000000794d */ /* 0x000fea0003800000 */
.L_x_0:
[----:B------:R-:W-:-:S00]  /*0020*/  BRA `(.L_x_0) ;  /* 0xfffffffc00fc7947 */ /* 0x000fc0000383ffff */
[----:B------:R-:W-:-:S00]  /*0030*/  NOP ;  /* 0x0000000000007918 */ /* 0x000fc00000000000 */
        /* <DEDUP_REMOVED lines=12> */
.L_x_1:


//--------------------- .nv.shared.reserved.0     --------------------------
	.section	.nv.shared.reserved.0,"aw",@nobits
	.weak		__nv_reservedSMEM_offset_0_alias
	.size		__nv_reservedSMEM_offset_0_alias, 0, 64
	.other		__nv_reservedSMEM_offset_0_alias,@"STO_CUDA_RESERVED_SHARED STV_DEFAULT"
__nv_reservedSMEM_offset_0_alias:
	.zero		0
	.zero		64


//--------------------- .nv.constant0._Z4foo2v    --------------------------
	.section	.nv.constant0._Z4foo2v,"a",@progbits
	.sectionflags	@""
	.align	4
.nv.constant0._Z4foo2v:
	.zero		896


//--------------------- SYMBOLS --------------------------

	.type		.nv.reservedSmem.offset0,@object
	.size		.nv.reservedSmem.offset0,0x4
